//
// Generated by NVIDIA NVVM Compiler
//
// Compiler Build ID: CL-36424714
// Cuda compilation tools, release 13.0, V13.0.88
// Based on NVVM 20.0.0
//

.version 9.0
.target sm_100
.address_size 64

	// .globl	_Z28multiplyVectorByMatrixKernelPdS_S_i

.visible .entry _Z28multiplyVectorByMatrixKernelPdS_S_i(
	.param .u64 .ptr .align 1 _Z28multiplyVectorByMatrixKernelPdS_S_i_param_0,
	.param .u64 .ptr .align 1 _Z28multiplyVectorByMatrixKernelPdS_S_i_param_1,
	.param .u64 .ptr .align 1 _Z28multiplyVectorByMatrixKernelPdS_S_i_param_2,
	.param .u32 _Z28multiplyVectorByMatrixKernelPdS_S_i_param_3
)
{
	.reg .pred 	%p<11>;
	.reg .b32 	%r<39>;
	.reg .b64 	%rd<73>;
	.reg .b64 	%fd<112>;

	ld.param.u64 	%rd23, [_Z28multiplyVectorByMatrixKernelPdS_S_i_param_0];
	ld.param.u64 	%rd24, [_Z28multiplyVectorByMatrixKernelPdS_S_i_param_1];
	ld.param.u32 	%r22, [_Z28multiplyVectorByMatrixKernelPdS_S_i_param_3];
	cvta.to.global.u64 	%rd1, %rd24;
	cvta.to.global.u64 	%rd2, %rd23;
	mov.u32 	%r23, %tid.x;
	mov.u32 	%r24, %ctaid.x;
	mov.u32 	%r25, %ntid.x;
	mad.lo.s32 	%r1, %r24, %r25, %r23;
	setp.ge.s32 	%p1, %r1, %r22;
	@%p1 bra 	$L__BB0_15;
	setp.lt.s32 	%p2, %r22, 1;
	mov.f64 	%fd111, 0d0000000000000000;
	@%p2 bra 	$L__BB0_14;
	add.s32 	%r27, %r22, -1;
	and.b32  	%r2, %r22, 15;
	setp.lt.u32 	%p3, %r27, 15;
	mov.f64 	%fd111, 0d0000000000000000;
	mov.b32 	%r35, 0;
	@%p3 bra 	$L__BB0_5;
	and.b32  	%r35, %r22, 2147483632;
	neg.s32 	%r33, %r35;
	mul.wide.u32 	%rd3, %r22, 120;
	mul.wide.u32 	%rd4, %r22, 112;
	mul.wide.u32 	%rd5, %r22, 104;
	mul.wide.u32 	%rd6, %r22, 96;
	mul.wide.u32 	%rd7, %r22, 88;
	mul.wide.u32 	%rd8, %r22, 80;
	mul.wide.u32 	%rd9, %r22, 72;
	mul.wide.u32 	%rd10, %r22, 64;
	mul.wide.u32 	%rd11, %r22, 56;
	mul.wide.u32 	%rd12, %r22, 48;
	mul.wide.u32 	%rd13, %r22, 40;
	mul.wide.u32 	%rd14, %r22, 32;
	mul.wide.u32 	%rd15, %r22, 24;
	add.s64 	%rd71, %rd1, 64;
	mov.f64 	%fd111, 0d0000000000000000;
	shl.b32 	%r29, %r22, 4;
	mov.u32 	%r32, %r1;
$L__BB0_4:
	.pragma "nounroll";
	mul.wide.s32 	%rd25, %r32, 8;
	add.s64 	%rd26, %rd2, %rd25;
	ld.global.f64 	%fd18, [%rd26];
	ld.global.f64 	%fd19, [%rd71+-64];
	fma.rn.f64 	%fd20, %fd18, %fd19, %fd111;
	mul.wide.u32 	%rd27, %r22, 8;
	add.s64 	%rd28, %rd26, %rd27;
	ld.global.f64 	%fd21, [%rd28];
	ld.global.f64 	%fd22, [%rd71+-56];
	fma.rn.f64 	%fd23, %fd21, %fd22, %fd20;
	mul.wide.u32 	%rd29, %r22, 16;
	add.s64 	%rd30, %rd26, %rd29;
	ld.global.f64 	%fd24, [%rd30];
	ld.global.f64 	%fd25, [%rd71+-48];
	fma.rn.f64 	%fd26, %fd24, %fd25, %fd23;
	add.s64 	%rd31, %rd26, %rd15;
	ld.global.f64 	%fd27, [%rd31];
	ld.global.f64 	%fd28, [%rd71+-40];
	fma.rn.f64 	%fd29, %fd27, %fd28, %fd26;
	add.s64 	%rd32, %rd26, %rd14;
	ld.global.f64 	%fd30, [%rd32];
	ld.global.f64 	%fd31, [%rd71+-32];
	fma.rn.f64 	%fd32, %fd30, %fd31, %fd29;
	add.s64 	%rd33, %rd26, %rd13;
	ld.global.f64 	%fd33, [%rd33];
	ld.global.f64 	%fd34, [%rd71+-24];
	fma.rn.f64 	%fd35, %fd33, %fd34, %fd32;
	add.s64 	%rd34, %rd26, %rd12;
	ld.global.f64 	%fd36, [%rd34];
	ld.global.f64 	%fd37, [%rd71+-16];
	fma.rn.f64 	%fd38, %fd36, %fd37, %fd35;
	add.s64 	%rd35, %rd26, %rd11;
	ld.global.f64 	%fd39, [%rd35];
	ld.global.f64 	%fd40, [%rd71+-8];
	fma.rn.f64 	%fd41, %fd39, %fd40, %fd38;
	add.s64 	%rd36, %rd26, %rd10;
	ld.global.f64 	%fd42, [%rd36];
	ld.global.f64 	%fd43, [%rd71];
	fma.rn.f64 	%fd44, %fd42, %fd43, %fd41;
	add.s64 	%rd37, %rd26, %rd9;
	ld.global.f64 	%fd45, [%rd37];
	ld.global.f64 	%fd46, [%rd71+8];
	fma.rn.f64 	%fd47, %fd45, %fd46, %fd44;
	add.s64 	%rd38, %rd26, %rd8;
	ld.global.f64 	%fd48, [%rd38];
	ld.global.f64 	%fd49, [%rd71+16];
	fma.rn.f64 	%fd50, %fd48, %fd49, %fd47;
	add.s64 	%rd39, %rd26, %rd7;
	ld.global.f64 	%fd51, [%rd39];
	ld.global.f64 	%fd52, [%rd71+24];
	fma.rn.f64 	%fd53, %fd51, %fd52, %fd50;
	add.s64 	%rd40, %rd26, %rd6;
	ld.global.f64 	%fd54, [%rd40];
	ld.global.f64 	%fd55, [%rd71+32];
	fma.rn.f64 	%fd56, %fd54, %fd55, %fd53;
	add.s64 	%rd41, %rd26, %rd5;
	ld.global.f64 	%fd57, [%rd41];
	ld.global.f64 	%fd58, [%rd71+40];
	fma.rn.f64 	%fd59, %fd57, %fd58, %fd56;
	add.s64 	%rd42, %rd26, %rd4;
	ld.global.f64 	%fd60, [%rd42];
	ld.global.f64 	%fd61, [%rd71+48];
	fma.rn.f64 	%fd62, %fd60, %fd61, %fd59;
	add.s64 	%rd43, %rd26, %rd3;
	ld.global.f64 	%fd63, [%rd43];
	ld.global.f64 	%fd64, [%rd71+56];
	fma.rn.f64 	%fd111, %fd63, %fd64, %fd62;
	add.s32 	%r33, %r33, 16;
	add.s32 	%r32, %r32, %r29;
	add.s64 	%rd71, %rd71, 128;
	setp.ne.s32 	%p4, %r33, 0;
	@%p4 bra 	$L__BB0_4;
$L__BB0_5:
	setp.eq.s32 	%p5, %r2, 0;
	@%p5 bra 	$L__BB0_14;
	and.b32  	%r10, %r22, 7;
	setp.lt.u32 	%p6, %r2, 8;
	@%p6 bra 	$L__BB0_8;
	mad.lo.s32 	%r30, %r35, %r22, %r1;
	mul.wide.s32 	%rd44, %r30, 8;
	add.s64 	%rd45, %rd2, %rd44;
	ld.global.f64 	%fd66, [%rd45];
	mul.wide.u32 	%rd46, %r35, 8;
	add.s64 	%rd47, %rd1, %rd46;
	ld.global.f64 	%fd67, [%rd47];
	fma.rn.f64 	%fd68, %fd66, %fd67, %fd111;
	mul.wide.u32 	%rd48, %r22, 8;
	add.s64 	%rd49, %rd45, %rd48;
	ld.global.f64 	%fd69, [%rd49];
	ld.global.f64 	%fd70, [%rd47+8];
	fma.rn.f64 	%fd71, %fd69, %fd70, %fd68;
	add.s64 	%rd50, %rd49, %rd48;
	ld.global.f64 	%fd72, [%rd50];
	ld.global.f64 	%fd73, [%rd47+16];
	fma.rn.f64 	%fd74, %fd72, %fd73, %fd71;
	add.s64 	%rd51, %rd50, %rd48;
	ld.global.f64 	%fd75, [%rd51];
	ld.global.f64 	%fd76, [%rd47+24];
	fma.rn.f64 	%fd77, %fd75, %fd76, %fd74;
	add.s64 	%rd52, %rd51, %rd48;
	ld.global.f64 	%fd78, [%rd52];
	ld.global.f64 	%fd79, [%rd47+32];
	fma.rn.f64 	%fd80, %fd78, %fd79, %fd77;
	add.s64 	%rd53, %rd52, %rd48;
	ld.global.f64 	%fd81, [%rd53];
	ld.global.f64 	%fd82, [%rd47+40];
	fma.rn.f64 	%fd83, %fd81, %fd82, %fd80;
	add.s64 	%rd54, %rd53, %rd48;
	ld.global.f64 	%fd84, [%rd54];
	ld.global.f64 	%fd85, [%rd47+48];
	fma.rn.f64 	%fd86, %fd84, %fd85, %fd83;
	add.s64 	%rd55, %rd54, %rd48;
	ld.global.f64 	%fd87, [%rd55];
	ld.global.f64 	%fd88, [%rd47+56];
	fma.rn.f64 	%fd111, %fd87, %fd88, %fd86;
	add.s32 	%r35, %r35, 8;
$L__BB0_8:
	setp.eq.s32 	%p7, %r10, 0;
	@%p7 bra 	$L__BB0_14;
	and.b32  	%r13, %r22, 3;
	setp.lt.u32 	%p8, %r10, 4;
	@%p8 bra 	$L__BB0_11;
	mad.lo.s32 	%r31, %r35, %r22, %r1;
	mul.wide.s32 	%rd56, %r31, 8;
	add.s64 	%rd57, %rd2, %rd56;
	ld.global.f64 	%fd90, [%rd57];
	mul.wide.u32 	%rd58, %r35, 8;
	add.s64 	%rd59, %rd1, %rd58;
	ld.global.f64 	%fd91, [%rd59];
	fma.rn.f64 	%fd92, %fd90, %fd91, %fd111;
	mul.wide.u32 	%rd60, %r22, 8;
	add.s64 	%rd61, %rd57, %rd60;
	ld.global.f64 	%fd93, [%rd61];
	ld.global.f64 	%fd94, [%rd59+8];
	fma.rn.f64 	%fd95, %fd93, %fd94, %fd92;
	add.s64 	%rd62, %rd61, %rd60;
	ld.global.f64 	%fd96, [%rd62];
	ld.global.f64 	%fd97, [%rd59+16];
	fma.rn.f64 	%fd98, %fd96, %fd97, %fd95;
	add.s64 	%rd63, %rd62, %rd60;
	ld.global.f64 	%fd99, [%rd63];
	ld.global.f64 	%fd100, [%rd59+24];
	fma.rn.f64 	%fd111, %fd99, %fd100, %fd98;
	add.s32 	%r35, %r35, 4;
$L__BB0_11:
	setp.eq.s32 	%p9, %r13, 0;
	@%p9 bra 	$L__BB0_14;
	mul.wide.u32 	%rd64, %r35, 8;
	add.s64 	%rd72, %rd1, %rd64;
	mad.lo.s32 	%r38, %r35, %r22, %r1;
	neg.s32 	%r37, %r13;
$L__BB0_13:
	.pragma "nounroll";
	mul.wide.s32 	%rd65, %r38, 8;
	add.s64 	%rd66, %rd2, %rd65;
	ld.global.f64 	%fd101, [%rd66];
	ld.global.f64 	%fd102, [%rd72];
	fma.rn.f64 	%fd111, %fd101, %fd102, %fd111;
	add.s64 	%rd72, %rd72, 8;
	add.s32 	%r38, %r38, %r22;
	add.s32 	%r37, %r37, 1;
	setp.ne.s32 	%p10, %r37, 0;
	@%p10 bra 	$L__BB0_13;
$L__BB0_14:
	ld.param.u64 	%rd70, [_Z28multiplyVectorByMatrixKernelPdS_S_i_param_2];
	cvta.to.global.u64 	%rd67, %rd70;
	mul.wide.s32 	%rd68, %r1, 8;
	add.s64 	%rd69, %rd67, %rd68;
	st.global.f64 	[%rd69], %fd111;
$L__BB0_15:
	ret;

}
	// .globl	_Z20compareVectorsKernelPdS_Pbi
.visible .entry _Z20compareVectorsKernelPdS_Pbi(
	.param .u64 .ptr .align 1 _Z20compareVectorsKernelPdS_Pbi_param_0,
	.param .u64 .ptr .align 1 _Z20compareVectorsKernelPdS_Pbi_param_1,
	.param .u64 .ptr .align 1 _Z20compareVectorsKernelPdS_Pbi_param_2,
	.param .u32 _Z20compareVectorsKernelPdS_Pbi_param_3
)
{
	.reg .pred 	%p<3>;
	.reg .b16 	%rs<2>;
	.reg .b32 	%r<6>;
	.reg .b64 	%rd<10>;
	.reg .b64 	%fd<5>;

	ld.param.u64 	%rd1, [_Z20compareVectorsKernelPdS_Pbi_param_0];
	ld.param.u64 	%rd2, [_Z20compareVectorsKernelPdS_Pbi_param_1];
	ld.param.u64 	%rd3, [_Z20compareVectorsKernelPdS_Pbi_param_2];
	ld.param.u32 	%r2, [_Z20compareVectorsKernelPdS_Pbi_param_3];
	mov.u32 	%r3, %tid.x;
	mov.u32 	%r4, %ctaid.x;
	mov.u32 	%r5, %ntid.x;
	mad.lo.s32 	%r1, %r4, %r5, %r3;
	setp.ge.s32 	%p1, %r1, %r2;
	@%p1 bra 	$L__BB1_3;
	cvta.to.global.u64 	%rd4, %rd1;
	cvta.to.global.u64 	%rd5, %rd2;
	mul.wide.s32 	%rd6, %r1, 8;
	add.s64 	%rd7, %rd4, %rd6;
	ld.global.f64 	%fd1, [%rd7];
	add.s64 	%rd8, %rd5, %rd6;
	ld.global.f64 	%fd2, [%rd8];
	sub.f64 	%fd3, %fd1, %fd2;
	abs.f64 	%fd4, %fd3;
	setp.leu.f64 	%p2, %fd4, 0d3EB0C6F7A0B5ED8D;
	@%p2 bra 	$L__BB1_3;
	cvta.to.global.u64 	%rd9, %rd3;
	mov.b16 	%rs1, 0;
	st.global.u8 	[%rd9], %rs1;
$L__BB1_3:
	ret;

}


// ===== COMPILED SASS (sm_100) =====

	.target	sm_100

	.elftype	@"ET_EXEC"


//--------------------- .note.nv.tkinfo           --------------------------
	.section	.note.nv.tkinfo,"",@"SHT_NOTE"
	.sectionflags	@"SHF_NOTE_NV_TKINFO"
	.tkinfo
        /*0018*/ 	.word	0x00000002
        /*0030*/ 	.string	""
        /*0030*/ 	.string	"ptxas"
        /*0030*/ 	.string	"Cuda compilation tools, release 13.0, V13.0.88"
        /*0030*/ 	.string	"Build cuda_13.0.r13.0/compiler.36424714_0"
        /*0030*/ 	.string	"-arch sm_100 -m 64 "



//--------------------- .note.nv.cuinfo           --------------------------
	.section	.note.nv.cuinfo,"",@"SHT_NOTE"
	.sectionflags	@"SHF_NOTE_NV_CUINFO"
        /*0018*/ 	.short	0x0002
        /*001a*/ 	.short	0x0064
        /*001c*/ 	.short	0x0082
	.zero		2


//--------------------- .nv.info                  --------------------------
	.section	.nv.info,"",@"SHT_CUDA_INFO"
	.align	4


	//----- nvinfo : EIATTR_REGCOUNT
	.align		4
        /*0000*/ 	.byte	0x04, 0x2f
        /*0002*/ 	.short	(.L_1 - .L_0)
	.align		4
.L_0:
        /*0004*/ 	.word	index@(_Z28multiplyVectorByMatrixKernelPdS_S_i)
        /*0008*/ 	.word	0x00000020


	//----- nvinfo : EIATTR_FRAME_SIZE
	.align		4
.L_1:
        /*000c*/ 	.byte	0x04, 0x11
        /*000e*/ 	.short	(.L_3 - .L_2)
	.align		4
.L_2:
        /*0010*/ 	.word	index@(_Z28multiplyVectorByMatrixKernelPdS_S_i)
        /*0014*/ 	.word	0x00000000


	//----- nvinfo : EIATTR_REGCOUNT
	.align		4
.L_3:
        /*0018*/ 	.byte	0x04, 0x2f
        /*001a*/ 	.short	(.L_5 - .L_4)
	.align		4
.L_4:
        /*001c*/ 	.word	index@(_Z20compareVectorsKernelPdS_Pbi)
        /*0020*/ 	.word	0x0000000a


	//----- nvinfo : EIATTR_FRAME_SIZE
	.align		4
.L_5:
        /*0024*/ 	.byte	0x04, 0x11
        /*0026*/ 	.short	(.L_7 - .L_6)
	.align		4
.L_6:
        /*0028*/ 	.word	index@(_Z20compareVectorsKernelPdS_Pbi)
        /*002c*/ 	.word	0x00000000


	//----- nvinfo : EIATTR_MIN_STACK_SIZE
	.align		4
.L_7:
        /*0030*/ 	.byte	0x04, 0x12
        /*0032*/ 	.short	(.L_9 - .L_8)
	.align		4
.L_8:
        /*0034*/ 	.word	index@(_Z20compareVectorsKernelPdS_Pbi)
        /*0038*/ 	.word	0x00000000


	//----- nvinfo : EIATTR_MIN_STACK_SIZE
	.align		4
.L_9:
        /*003c*/ 	.byte	0x04, 0x12
        /*003e*/ 	.short	(.L_11 - .L_10)
	.align		4
.L_10:
        /*0040*/ 	.word	index@(_Z28multiplyVectorByMatrixKernelPdS_S_i)
        /*0044*/ 	.word	0x00000000
.L_11:


//--------------------- .nv.compat                --------------------------
	.section	.nv.compat,"",@"SHT_CUDA_COMPAT_INFO"
	.align	4
        /*0000*/ 	.byte	0x02, 0x09, 0x00, 0x00, 0x02, 0x02, 0x01, 0x00, 0x02, 0x05, 0x05, 0x00, 0x03, 0x07, 0x01, 0x01
        /*0010*/ 	.byte	0x02, 0x03, 0x00, 0x00, 0x02, 0x06, 0x01, 0x00, 0x04, 0x0b, 0x08, 0x00, 0x01, 0x00, 0x00, 0x00
        /*0020*/ 	.byte	0x00, 0x00, 0x00, 0x00


//--------------------- .nv.info._Z20compareVectorsKernelPdS_Pbi --------------------------
	.section	.nv.info._Z20compareVectorsKernelPdS_Pbi,"",@"SHT_CUDA_INFO"
	.sectionflags	@""
	.align	4


	//----- nvinfo : EIATTR_CUDA_API_VERSION
	.align		4
        /*0000*/ 	.byte	0x04, 0x37
        /*0002*/ 	.short	(.L_13 - .L_12)
.L_12:
        /*0004*/ 	.word	0x00000082


	//----- nvinfo : EIATTR_KPARAM_INFO
	.align		4
.L_13:
        /*0008*/ 	.byte	0x04, 0x17
        /*000a*/ 	.short	(.L_15 - .L_14)
.L_14:
        /*000c*/ 	.word	0x00000000
        /*0010*/ 	.short	0x0003
        /*0012*/ 	.short	0x0018
        /*0014*/ 	.byte	0x00, 0xf0, 0x11, 0x00


	//----- nvinfo : EIATTR_KPARAM_INFO
	.align		4
.L_15:
        /*0018*/ 	.byte	0x04, 0x17
        /*001a*/ 	.short	(.L_17 - .L_16)
.L_16:
        /*001c*/ 	.word	0x00000000
        /*0020*/ 	.short	0x0002
        /*0022*/ 	.short	0x0010
        /*0024*/ 	.byte	0x00, 0xf5, 0x21, 0x00


	//----- nvinfo : EIATTR_KPARAM_INFO
	.align		4
.L_17:
        /*0028*/ 	.byte	0x04, 0x17
        /*002a*/ 	.short	(.L_19 - .L_18)
.L_18:
        /*002c*/ 	.word	0x00000000
        /*0030*/ 	.short	0x0001
        /*0032*/ 	.short	0x0008
        /*0034*/ 	.byte	0x00, 0xf5, 0x21, 0x00


	//----- nvinfo : EIATTR_KPARAM_INFO
	.align		4
.L_19:
        /*0038*/ 	.byte	0x04, 0x17
        /*003a*/ 	.short	(.L_21 - .L_20)
.L_20:
        /*003c*/ 	.word	0x00000000
        /*0040*/ 	.short	0x0000
        /*0042*/ 	.short	0x0000
        /*0044*/ 	.byte	0x00, 0xf5, 0x21, 0x00


	//----- nvinfo : EIATTR_SPARSE_MMA_MASK
	.align		4
.L_21:
        /*0048*/ 	.byte	0x03, 0x50
        /*004a*/ 	.short	0x0000


	//----- nvinfo : EIATTR_MAXREG_COUNT
	.align		4
        /*004c*/ 	.byte	0x03, 0x1b
        /*004e*/ 	.short	0x00ff


	//----- nvinfo : EIATTR_MERCURY_ISA_VERSION
	.align		4
        /*0050*/ 	.byte	0x03, 0x5f
        /*0052*/ 	.short	0x0101


	//----- nvinfo : EIATTR_VRC_CTA_INIT_COUNT
	.align		4
        /*0054*/ 	.byte	0x02, 0x4a
	.zero		1
	.zero		1


	//----- nvinfo : EIATTR_EXIT_INSTR_OFFSETS
	.align		4
        /*0058*/ 	.byte	0x04, 0x1c
        /*005a*/ 	.short	(.L_23 - .L_22)


	//   ....[0]....
.L_22:
        /*005c*/ 	.word	0x00000070


	//   ....[1]....
        /*0060*/ 	.word	0x00000130


	//   ....[2]....
        /*0064*/ 	.word	0x00000160


	//----- nvinfo : EIATTR_CBANK_PARAM_SIZE
	.align		4
.L_23:
        /*0068*/ 	.byte	0x03, 0x19
        /*006a*/ 	.short	0x001c


	//----- nvinfo : EIATTR_PARAM_CBANK
	.align		4
        /*006c*/ 	.byte	0x04, 0x0a
        /*006e*/ 	.short	(.L_25 - .L_24)
	.align		4
.L_24:
        /*0070*/ 	.word	index@(.nv.constant0._Z20compareVectorsKernelPdS_Pbi)
        /*0074*/ 	.short	0x0380
        /*0076*/ 	.short	0x001c


	//----- nvinfo : EIATTR_SW_WAR
	.align		4
.L_25:
        /*0078*/ 	.byte	0x04, 0x36
        /*007a*/ 	.short	(.L_27 - .L_26)
.L_26:
        /*007c*/ 	.word	0x00000008
.L_27:


//--------------------- .nv.info._Z28multiplyVectorByMatrixKernelPdS_S_i --------------------------
	.section	.nv.info._Z28multiplyVectorByMatrixKernelPdS_S_i,"",@"SHT_CUDA_INFO"
	.sectionflags	@""
	.align	4


	//----- nvinfo : EIATTR_CUDA_API_VERSION
	.align		4
        /*0000*/ 	.byte	0x04, 0x37
        /*0002*/ 	.short	(.L_29 - .L_28)
.L_28:
        /*0004*/ 	.word	0x00000082


	//----- nvinfo : EIATTR_KPARAM_INFO
	.align		4
.L_29:
        /*0008*/ 	.byte	0x04, 0x17
        /*000a*/ 	.short	(.L_31 - .L_30)
.L_30:
        /*000c*/ 	.word	0x00000000
        /*0010*/ 	.short	0x0003
        /*0012*/ 	.short	0x0018
        /*0014*/ 	.byte	0x00, 0xf0, 0x11, 0x00


	//----- nvinfo : EIATTR_KPARAM_INFO
	.align		4
.L_31:
        /*0018*/ 	.byte	0x04, 0x17
        /*001a*/ 	.short	(.L_33 - .L_32)
.L_32:
        /*001c*/ 	.word	0x00000000
        /*0020*/ 	.short	0x0002
        /*0022*/ 	.short	0x0010
        /*0024*/ 	.byte	0x00, 0xf5, 0x21, 0x00


	//----- nvinfo : EIATTR_KPARAM_INFO
	.align		4
.L_33:
        /*0028*/ 	.byte	0x04, 0x17
        /*002a*/ 	.short	(.L_35 - .L_34)
.L_34:
        /*002c*/ 	.word	0x00000000
        /*0030*/ 	.short	0x0001
        /*0032*/ 	.short	0x0008
        /*0034*/ 	.byte	0x00, 0xf5, 0x21, 0x00


	//----- nvinfo : EIATTR_KPARAM_INFO
	.align		4
.L_35:
        /*0038*/ 	.byte	0x04, 0x17
        /*003a*/ 	.short	(.L_37 - .L_36)
.L_36:
        /*003c*/ 	.word	0x00000000
        /*0040*/ 	.short	0x0000
        /*0042*/ 	.short	0x0000
        /*0044*/ 	.byte	0x00, 0xf5, 0x21, 0x00


	//----- nvinfo : EIATTR_SPARSE_MMA_MASK
	.align		4
.L_37:
        /*0048*/ 	.byte	0x03, 0x50
        /*004a*/ 	.short	0x0000


	//----- nvinfo : EIATTR_MAXREG_COUNT
	.align		4
        /*004c*/ 	.byte	0x03, 0x1b
        /*004e*/ 	.short	0x00ff


	//----- nvinfo : EIATTR_MERCURY_ISA_VERSION
	.align		4
        /*0050*/ 	.byte	0x03, 0x5f
        /*0052*/ 	.short	0x0101


	//----- nvinfo : EIATTR_VRC_CTA_INIT_COUNT
	.align		4
        /*0054*/ 	.byte	0x02, 0x4a
	.zero		1
	.zero		1


	//----- nvinfo : EIATTR_EXIT_INSTR_OFFSETS
	.align		4
        /*0058*/ 	.byte	0x04, 0x1c
        /*005a*/ 	.short	(.L_39 - .L_38)


	//   ....[0]....
.L_38:
        /*005c*/ 	.word	0x00000070


	//   ....[1]....
        /*0060*/ 	.word	0x00000c00


	//----- nvinfo : EIATTR_CBANK_PARAM_SIZE
	.align		4
.L_39:
        /*0064*/ 	.byte	0x03, 0x19
        /*0066*/ 	.short	0x001c


	//----- nvinfo : EIATTR_PARAM_CBANK
	.align		4
        /*0068*/ 	.byte	0x04, 0x0a
        /*006a*/ 	.short	(.L_41 - .L_40)
	.align		4
.L_40:
        /*006c*/ 	.word	index@(.nv.constant0._Z28multiplyVectorByMatrixKernelPdS_S_i)
        /*0070*/ 	.short	0x0380
        /*0072*/ 	.short	0x001c


	//----- nvinfo : EIATTR_SW_WAR
	.align		4
.L_41:
        /*0074*/ 	.byte	0x04, 0x36
        /*0076*/ 	.short	(.L_43 - .L_42)
.L_42:
        /*0078*/ 	.word	0x00000008
.L_43:


//--------------------- .nv.callgraph             --------------------------
	.section	.nv.callgraph,"",@"SHT_CUDA_CALLGRAPH"
	.align	4
	.sectionentsize	8
	.align		4
        /*0000*/ 	.word	0x00000000
	.align		4
        /*0004*/ 	.word	0xffffffff
	.align		4
        /*0008*/ 	.word	0x00000000
	.align		4
        /*000c*/ 	.word	0xfffffffe
	.align		4
        /*0010*/ 	.word	0x00000000
	.align		4
        /*0014*/ 	.word	0xfffffffd
	.align		4
        /*0018*/ 	.word	0x00000000
	.align		4
        /*001c*/ 	.word	0xfffffffc


//--------------------- .text._Z20compareVectorsKernelPdS_Pbi --------------------------
	.section	.text._Z20compareVectorsKernelPdS_Pbi,"ax",@progbits
	.align	128
        .global         _Z20compareVectorsKernelPdS_Pbi
        .type           _Z20compareVectorsKernelPdS_Pbi,@function
        .size           _Z20compareVectorsKernelPdS_Pbi,(.L_x_8 - _Z20compareVectorsKernelPdS_Pbi)
        .other          _Z20compareVectorsKernelPdS_Pbi,@"STO_CUDA_ENTRY STV_DEFAULT"
_Z20compareVectorsKernelPdS_Pbi:
.text._Z20compareVectorsKernelPdS_Pbi:
[----:B------:R-:W-:Y:S01]  /*0000*/  LDC R1, c[0x0][0x37c] ;  /* 0x0000df00ff017b82 */ /* 0x000fe20000000800 */
[----:B------:R-:W0:Y:S07]  /*0010*/  S2R R7, SR_TID.X ;  /* 0x0000000000077919 */ /* 0x000e2e0000002100 */
[----:B------:R-:W0:Y:S01]  /*0020*/  S2UR UR4, SR_CTAID.X ;  /* 0x00000000000479c3 */ /* 0x000e220000002500 */
[----:B------:R-:W1:Y:S07]  /*0030*/  LDCU UR5, c[0x0][0x398] ;  /* 0x00007300ff0577ac */ /* 0x000e6e0008000800 */
[----:B------:R-:W0:Y:S02]  /*0040*/  LDC R0, c[0x0][0x360] ;  /* 0x0000d800ff007b82 */ /* 0x000e240000000800 */
[----:B0-----:R-:W-:-:S05]  /*0050*/  IMAD R7, R0, UR4, R7 ;  /* 0x0000000400077c24 */ /* 0x001fca000f8e0207 */
[----:B-1----:R-:W-:-:S13]  /*0060*/  ISETP.GE.AND P0, PT, R7, UR5, PT ;  /* 0x0000000507007c0c */ /* 0x002fda000bf06270 */
[----:B------:R-:W-:Y:S05]  /*0070*/  @P0 EXIT ;  /* 0x000000000000094d */ /* 0x000fea0003800000 */
[----:B------:R-:W0:Y:S01]  /*0080*/  LDC.64 R2, c[0x0][0x380] ;  /* 0x0000e000ff027b82 */ /* 0x000e220000000a00 */
[----:B------:R-:W1:Y:S07]  /*0090*/  LDCU.64 UR4, c[0x0][0x358] ;  /* 0x00006b00ff0477ac */ /* 0x000e6e0008000a00 */
[----:B------:R-:W2:Y:S01]  /*00a0*/  LDC.64 R4, c[0x0][0x388] ;  /* 0x0000e200ff047b82 */ /* 0x000ea20000000a00 */
[----:B0-----:R-:W-:-:S06]  /*00b0*/  IMAD.WIDE R2, R7, 0x8, R2 ;  /* 0x0000000807027825 */ /* 0x001fcc00078e0202 */
[----:B-1----:R-:W3:Y:S01]  /*00c0*/  LDG.E.64 R2, desc[UR4][R2.64] ;  /* 0x0000000402027981 */ /* 0x002ee2000c1e1b00 */
[----:B--2---:R-:W-:-:S06]  /*00d0*/  IMAD.WIDE R4, R7, 0x8, R4 ;  /* 0x0000000807047825 */ /* 0x004fcc00078e0204 */
[----:B------:R-:W3:Y:S01]  /*00e0*/  LDG.E.64 R4, desc[UR4][R4.64] ;  /* 0x0000000404047981 */ /* 0x000ee2000c1e1b00 */
[----:B------:R-:W-:Y:S01]  /*00f0*/  UMOV UR6, 0xa0b5ed8d ;  /* 0xa0b5ed8d00067882 */ /* 0x000fe20000000000 */
[----:B------:R-:W-:Y:S01]  /*0100*/  UMOV UR7, 0x3eb0c6f7 ;  /* 0x3eb0c6f700077882 */ /* 0x000fe20000000000 */
[----:B---3--:R-:W-:-:S08]  /*0110*/  DADD R6, R2, -R4 ;  /* 0x0000000002067229 */ /* 0x008fd00000000804 */
[----:B------:R-:W-:-:S14]  /*0120*/  DSETP.GT.AND P0, PT, |R6|, UR6, PT ;  /* 0x0000000606007e2a */ /* 0x000fdc000bf04200 */
[----:B------:R-:W-:Y:S05]  /*0130*/  @!P0 EXIT ;  /* 0x000000000000894d */ /* 0x000fea0003800000 */
[----:B------:R-:W0:Y:S02]  /*0140*/  LDC.64 R2, c[0x0][0x390] ;  /* 0x0000e400ff027b82 */ /* 0x000e240000000a00 */
[----:B0-----:R-:W-:Y:S01]  /*0150*/  STG.E.U8 desc[UR4][R2.64], RZ ;  /* 0x000000ff02007986 */ /* 0x001fe2000c101104 */
[----:B------:R-:W-:Y:S05]  /*0160*/  EXIT ;  /* 0x000000000000794d */ /* 0x000fea0003800000 */
.L_x_0:
[----:B------:R-:W-:-:S00]  /*0170*/  BRA `(.L_x_0) ;  /* 0xfffffffc00fc7947 */ /* 0x000fc0000383ffff */
[----:B------:R-:W-:-:S00]  /*0180*/  NOP ;  /* 0x0000000000007918 */ /* 0x000fc00000000000 */
[----:B------:R-:W-:-:S00]  /*0190*/  NOP ;  /* 0x0000000000007918 */ /* 0x000fc00000000000 */
[----:B------:R-:W-:-:S00]  /*01a0*/  NOP ;  /* 0x0000000000007918 */ /* 0x000fc00000000000 */
[----:B------:R-:W-:-:S00]  /*01b0*/  NOP ;  /* 0x0000000000007918 */ /* 0x000fc00000000000 */
[----:B------:R-:W-:-:S00]  /*01c0*/  NOP ;  /* 0x0000000000007918 */ /* 0x000fc00000000000 */
[----:B------:R-:W-:-:S00]  /*01d0*/  NOP ;  /* 0x0000000000007918 */ /* 0x000fc00000000000 */
[----:B------:R-:W-:-:S00]  /*01e0*/  NOP ;  /* 0x0000000000007918 */ /* 0x000fc00000000000 */
[----:B------:R-:W-:-:S00]  /*01f0*/  NOP ;  /* 0x0000000000007918 */ /* 0x000fc00000000000 */
.L_x_8:


//--------------------- .text._Z28multiplyVectorByMatrixKernelPdS_S_i --------------------------
	.section	.text._Z28multiplyVectorByMatrixKernelPdS_S_i,"ax",@progbits
	.align	128
        .global         _Z28multiplyVectorByMatrixKernelPdS_S_i
        .type           _Z28multiplyVectorByMatrixKernelPdS_S_i,@function
        .size           _Z28multiplyVectorByMatrixKernelPdS_S_i,(.L_x_9 - _Z28multiplyVectorByMatrixKernelPdS_S_i)
        .other          _Z28multiplyVectorByMatrixKernelPdS_S_i,@"STO_CUDA_ENTRY STV_DEFAULT"
_Z28multiplyVectorByMatrixKernelPdS_S_i:
.text._Z28multiplyVectorByMatrixKernelPdS_S_i:
[----:B------:R-:W-:Y:S01]  /*0000*/  LDC R1, c[0x0][0x37c] ;  /* 0x0000df00ff017b82 */ /* 0x000fe20000000800 */
[----:B------:R-:W0:Y:S07]  /*0010*/  S2R R3, SR_TID.X ;  /* 0x0000000000037919 */ /* 0x000e2e0000002100 */
[----:B------:R-:W0:Y:S08]  /*0020*/  S2UR UR4, SR_CTAID.X ;  /* 0x00000000000479c3 */ /* 0x000e300000002500 */
[----:B------:R-:W0:Y:S08]  /*0030*/  LDC R2, c[0x0][0x360] ;  /* 0x0000d800ff027b82 */ /* 0x000e300000000800 */
[----:B------:R-:W1:Y:S01]  /*0040*/  LDC R0, c[0x0][0x398] ;  /* 0x0000e600ff007b82 */ /* 0x000e620000000800 */
[----:B0-----:R-:W-:-:S05]  /*0050*/  IMAD R3, R2, UR4, R3 ;  /* 0x0000000402037c24 */ /* 0x001fca000f8e0203 */
[----:B-1----:R-:W-:-:S13]  /*0060*/  ISETP.GE.AND P0, PT, R3, R0, PT ;  /* 0x000000000300720c */ /* 0x002fda0003f06270 */
[----:B------:R-:W-:Y:S05]  /*0070*/  @P0 EXIT ;  /* 0x000000000000094d */ /* 0x000fea0003800000 */
[----:B------:R-:W-:Y:S01]  /*0080*/  ISETP.GE.AND P0, PT, R0, 0x1, PT ;  /* 0x000000010000780c */ /* 0x000fe20003f06270 */
[----:B------:R-:W0:Y:S01]  /*0090*/  LDCU.64 UR6, c[0x0][0x358] ;  /* 0x00006b00ff0677ac */ /* 0x000e220008000a00 */
[----:B------:R-:W-:-:S11]  /*00a0*/  CS2R R16, SRZ ;  /* 0x0000000000107805 */ /* 0x000fd6000001ff00 */
[----:B------:R-:W-:Y:S05]  /*00b0*/  @!P0 BRA `(.L_x_1) ;  /* 0x0000000800c48947 */ /* 0x000fea0003800000 */
[C---:B------:R-:W-:Y:S02]  /*00c0*/  IADD3 R2, PT, PT, R0.reuse, -0x1, RZ ;  /* 0xffffffff00027810 */ /* 0x040fe40007ffe0ff */
[----:B------:R-:W-:Y:S02]  /*00d0*/  CS2R R16, SRZ ;  /* 0x0000000000107805 */ /* 0x000fe4000001ff00 */
[----:B------:R-:W-:Y:S02]  /*00e0*/  LOP3.LUT R4, R0, 0xf, RZ, 0xc0, !PT ;  /* 0x0000000f00047812 */ /* 0x000fe400078ec0ff */
[----:B------:R-:W-:Y:S01]  /*00f0*/  ISETP.GE.U32.AND P1, PT, R2, 0xf, PT ;  /* 0x0000000f0200780c */ /* 0x000fe20003f26070 */
[----:B------:R-:W-:Y:S01]  /*0100*/  HFMA2 R2, -RZ, RZ, 0, 0 ;  /* 0x00000000ff027431 */ /* 0x000fe200000001ff */
[----:B------:R-:W-:-:S11]  /*0110*/  ISETP.NE.AND P0, PT, R4, RZ, PT ;  /* 0x000000ff0400720c */ /* 0x000fd60003f05270 */
[----:B------:R-:W-:Y:S05]  /*0120*/  @!P1 BRA `(.L_x_2) ;  /* 0x0000000400489947 */ /* 0x000fea0003800000 */
[----:B------:R-:W1:Y:S01]  /*0130*/  LDCU.64 UR4, c[0x0][0x388] ;  /* 0x00007100ff0477ac */ /* 0x000e620008000a00 */
[----:B------:R-:W-:Y:S02]  /*0140*/  LOP3.LUT R2, R0, 0x7ffffff0, RZ, 0xc0, !PT ;  /* 0x7ffffff000027812 */ /* 0x000fe400078ec0ff */
[----:B------:R-:W-:Y:S02]  /*0150*/  CS2R R16, SRZ ;  /* 0x0000000000107805 */ /* 0x000fe4000001ff00 */
[----:B------:R-:W-:Y:S02]  /*0160*/  MOV R5, R3 ;  /* 0x0000000300057202 */ /* 0x000fe40000000f00 */
[----:B------:R-:W-:Y:S01]  /*0170*/  IADD3 R26, PT, PT, -R2, RZ, RZ ;  /* 0x000000ff021a7210 */ /* 0x000fe20007ffe1ff */
[----:B-1----:R-:W-:-:S04]  /*0180*/  UIADD3 UR4, UP0, UPT, UR4, 0x40, URZ ;  /* 0x0000004004047890 */ /* 0x002fc8000ff1e0ff */
[----:B------:R-:W-:Y:S02]  /*0190*/  UIADD3.X UR5, UPT, UPT, URZ, UR5, URZ, UP0, !UPT ;  /* 0x00000005ff057290 */ /* 0x000fe400087fe4ff */
[----:B------:R-:W-:-:S04]  /*01a0*/  MOV R10, UR4 ;  /* 0x00000004000a7c02 */ /* 0x000fc80008000f00 */
[----:B------:R-:W-:-:S07]  /*01b0*/  MOV R11, UR5 ;  /* 0x00000005000b7c02 */ /* 0x000fce0008000f00 */
.L_x_3:
[----:B------:R-:W1:Y:S01]  /*01c0*/  LDC.64 R22, c[0x0][0x380] ;  /* 0x0000e000ff167b82 */ /* 0x000e620000000a00 */
[----:B------:R-:W-:Y:S02]  /*01d0*/  MOV R6, R10 ;  /* 0x0000000a00067202 */ /* 0x000fe40000000f00 */
[----:B------:R-:W-:-:S05]  /*01e0*/  MOV R7, R11 ;  /* 0x0000000b00077202 */ /* 0x000fca0000000f00 */
[----:B0-----:R-:W2:Y:S04]  /*01f0*/  LDG.E.64 R8, desc[UR6][R6.64+-0x40] ;  /* 0xffffc00606087981 */ /* 0x001ea8000c1e1b00 */
[----:B------:R-:W3:Y:S04]  /*0200*/  LDG.E.64 R14, desc[UR6][R6.64+-0x38] ;  /* 0xffffc806060e7981 */ /* 0x000ee8000c1e1b00 */
[----:B------:R-:W4:Y:S01]  /*0210*/  LDG.E.64 R20, desc[UR6][R6.64+-0x30] ;  /* 0xffffd00606147981 */ /* 0x000f22000c1e1b00 */
[----:B-1----:R-:W-:-:S05]  /*0220*/  IMAD.WIDE R22, R5, 0x8, R22 ;  /* 0x0000000805167825 */ /* 0x002fca00078e0216 */
[----:B------:R-:W2:Y:S01]  /*0230*/  LDG.E.64 R18, desc[UR6][R22.64] ;  /* 0x0000000616127981 */ /* 0x000ea2000c1e1b00 */
[----:B------:R-:W-:-:S05]  /*0240*/  IMAD.WIDE.U32 R28, R0, 0x8, R22 ;  /* 0x00000008001c7825 */ /* 0x000fca00078e0016 */
[----:B------:R-:W3:Y:S01]  /*0250*/  LDG.E.64 R12, desc[UR6][R28.64] ;  /* 0x000000061c0c7981 */ /* 0x000ee2000c1e1b00 */
[----:B------:R-:W-:-:S05]  /*0260*/  IMAD.WIDE.U32 R24, R0, 0x10, R22 ;  /* 0x0000001000187825 */ /* 0x000fca00078e0016 */
[----:B------:R-:W4:Y:S01]  /*0270*/  LDG.E.64 R10, desc[UR6][R24.64] ;  /* 0x00000006180a7981 */ /* 0x000f22000c1e1b00 */
[----:B--2---:R-:W-:Y:S01]  /*0280*/  DFMA R16, R18, R8, R16 ;  /* 0x000000081210722b */ /* 0x004fe20000000010 */
[C-C-:B------:R-:W-:Y:S02]  /*0290*/  IMAD.WIDE.U32 R8, R0.reuse, 0x18, R22.reuse ;  /* 0x0000001800087825 */ /* 0x140fe400078e0016 */
[----:B------:R-:W2:Y:S04]  /*02a0*/  LDG.E.64 R18, desc[UR6][R6.64+-0x28] ;  /* 0xffffd80606127981 */ /* 0x000ea8000c1e1b00 */
[----:B------:R-:W2:Y:S01]  /*02b0*/  LDG.E.64 R8, desc[UR6][R8.64] ;  /* 0x0000000608087981 */ /* 0x000ea2000c1e1b00 */
[----:B---3--:R-:W-:Y:S01]  /*02c0*/  DFMA R14, R12, R14, R16 ;  /* 0x0000000e0c0e722b */ /* 0x008fe20000000010 */
[----:B------:R-:W-:-:S02]  /*02d0*/  IMAD.WIDE.U32 R12, R0, 0x20, R22 ;  /* 0x00000020000c7825 */ /* 0x000fc400078e0016 */
[----:B------:R-:W3:Y:S04]  /*02e0*/  LDG.E.64 R16, desc[UR6][R6.64+-0x20] ;  /* 0xffffe00606107981 */ /* 0x000ee8000c1e1b00 */
[----:B------:R-:W3:Y:S01]  /*02f0*/  LDG.E.64 R12, desc[UR6][R12.64] ;  /* 0x000000060c0c7981 */ /* 0x000ee2000c1e1b00 */
[----:B----4-:R-:W-:Y:S01]  /*0300*/  DFMA R20, R10, R20, R14 ;  /* 0x000000140a14722b */ /* 0x010fe2000000000e */
[C-C-:B------:R-:W-:Y:S02]  /*0310*/  IMAD.WIDE.U32 R10, R0.reuse, 0x28, R22.reuse ;  /* 0x00000028000a7825 */ /* 0x140fe400078e0016 */
[----:B------:R-:W4:Y:S04]  /*0320*/  LDG.E.64 R14, desc[UR6][R6.64+-0x18] ;  /* 0xffffe806060e7981 */ /* 0x000f28000c1e1b00 */
[----:B------:R-:W4:Y:S01]  /*0330*/  LDG.E.64 R10, desc[UR6][R10.64] ;  /* 0x000000060a0a7981 */ /* 0x000f22000c1e1b00 */
[----:B------:R-:W-:-:S04]  /*0340*/  IMAD.WIDE.U32 R28, R0, 0x30, R22 ;  /* 0x00000030001c7825 */ /* 0x000fc800078e0016 */
[C-C-:B------:R-:W-:Y:S01]  /*0350*/  IMAD.WIDE.U32 R24, R0.reuse, 0x38, R22.reuse ;  /* 0x0000003800187825 */ /* 0x140fe200078e0016 */
[----:B--2---:R-:W-:Y:S01]  /*0360*/  DFMA R18, R8, R18, R20 ;  /* 0x000000120812722b */ /* 0x004fe20000000014 */
[----:B------:R-:W2:Y:S04]  /*0370*/  LDG.E.64 R20, desc[UR6][R6.64+-0x10] ;  /* 0xfffff00606147981 */ /* 0x000ea8000c1e1b00 */
[----:B------:R-:W2:Y:S03]  /*0380*/  LDG.E.64 R8, desc[UR6][R28.64] ;  /* 0x000000061c087981 */ /* 0x000ea6000c1e1b00 */
[----:B---3--:R-:W-:Y:S02]  /*0390*/  DFMA R16, R12, R16, R18 ;  /* 0x000000100c10722b */ /* 0x008fe40000000012 */
[----:B------:R-:W3:Y:S04]  /*03a0*/  LDG.E.64 R18, desc[UR6][R6.64+-0x8] ;  /* 0xfffff80606127981 */ /* 0x000ee8000c1e1b00 */
[----:B------:R-:W3:Y:S02]  /*03b0*/  LDG.E.64 R12, desc[UR6][R24.64] ;  /* 0x00000006180c7981 */ /* 0x000ee4000c1e1b00 */
[----:B----4-:R-:W-:Y:S01]  /*03c0*/  DFMA R14, R10, R14, R16 ;  /* 0x0000000e0a0e722b */ /* 0x010fe20000000010 */
[C-C-:B------:R-:W-:Y:S01]  /*03d0*/  IMAD.WIDE.U32 R16, R0.reuse, 0x40, R22.reuse ;  /* 0x0000004000107825 */ /* 0x140fe200078e0016 */
[----:B------:R-:W4:Y:S04]  /*03e0*/  LDG.E.64 R10, desc[UR6][R6.64] ;  /* 0x00000006060a7981 */ /* 0x000f28000c1e1b00 */
[----:B------:R-:W5:Y:S04]  /*03f0*/  LDG.E.64 R24, desc[UR6][R6.64+0x38] ;  /* 0x0000380606187981 */ /* 0x000f68000c1e1b00 */
[----:B------:R-:W4:Y:S01]  /*0400*/  LDG.E.64 R16, desc[UR6][R16.64] ;  /* 0x0000000610107981 */ /* 0x000f22000c1e1b00 */
[----:B--2---:R-:W-:Y:S01]  /*0410*/  DFMA R20, R8, R20, R14 ;  /* 0x000000140814722b */ /* 0x004fe2000000000e */
[----:B------:R-:W-:-:S02]  /*0420*/  IMAD.WIDE.U32 R8, R0, 0x48, R22 ;  /* 0x0000004800087825 */ /* 0x000fc400078e0016 */
[----:B------:R-:W2:Y:S04]  /*0430*/  LDG.E.64 R14, desc[UR6][R6.64+0x8] ;  /* 0x00000806060e7981 */ /* 0x000ea8000c1e1b00 */
[----:B------:R-:W2:Y:S01]  /*0440*/  LDG.E.64 R8, desc[UR6][R8.64] ;  /* 0x0000000608087981 */ /* 0x000ea2000c1e1b00 */
[----:B---3--:R-:W-:Y:S01]  /*0450*/  DFMA R18, R12, R18, R20 ;  /* 0x000000120c12722b */ /* 0x008fe20000000014 */
[C-C-:B------:R-:W-:Y:S02]  /*0460*/  IMAD.WIDE.U32 R12, R0.reuse, 0x50, R22.reuse ;  /* 0x00000050000c7825 */ /* 0x140fe400078e0016 */
[----:B------:R-:W3:Y:S04]  /*0470*/  LDG.E.64 R20, desc[UR6][R6.64+0x10] ;  /* 0x0000100606147981 */ /* 0x000ee8000c1e1b00 */
[----:B------:R-:W3:Y:S01]  /*0480*/  LDG.E.64 R12, desc[UR6][R12.64] ;  /* 0x000000060c0c7981 */ /* 0x000ee2000c1e1b00 */
[----:B----4-:R-:W-:Y:S01]  /*0490*/  DFMA R10, R16, R10, R18 ;  /* 0x0000000a100a722b */ /* 0x010fe20000000012 */
[----:B------:R-:W-:-:S02]  /*04a0*/  IMAD.WIDE.U32 R18, R0, 0x58, R22 ;  /* 0x0000005800127825 */ /* 0x000fc400078e0016 */
[----:B------:R-:W4:Y:S04]  /*04b0*/  LDG.E.64 R16, desc[UR6][R6.64+0x18] ;  /* 0x0000180606107981 */ /* 0x000f28000c1e1b00 */
        /* <DEDUP_REMOVED lines=11> */
[----:B------:R-:W4:Y:S02]  /*0570*/  LDG.E.64 R18, desc[UR6][R6.64+0x30] ;  /* 0x0000300606127981 */ /* 0x000f24000c1e1b00 */
[----:B------:R-:W-:-:S02]  /*0580*/  IMAD.WIDE.U32 R22, R0, 0x78, R22 ;  /* 0x0000007800167825 */ /* 0x000fc400078e0016 */
[----:B------:R-:W4:Y:S04]  /*0590*/  LDG.E.64 R20, desc[UR6][R20.64] ;  /* 0x0000000614147981 */ /* 0x000f28000c1e1b00 */
[----:B------:R-:W5:Y:S01]  /*05a0*/  LDG.E.64 R22, desc[UR6][R22.64] ;  /* 0x0000000616167981 */ /* 0x000f62000c1e1b00 */
[----:B------:R-:W-:-:S04]  /*05b0*/  IADD3 R26, PT, PT, R26, 0x10, RZ ;  /* 0x000000101a1a7810 */ /* 0x000fc80007ffe0ff */
[----:B------:R-:W-:Y:S02]  /*05c0*/  ISETP.NE.AND P1, PT, R26, RZ, PT ;  /* 0x000000ff1a00720c */ /* 0x000fe40003f25270 */
[----:B------:R-:W-:Y:S01]  /*05d0*/  LEA R5, R0, R5, 0x4 ;  /* 0x0000000500057211 */ /* 0x000fe200078e20ff */
[----:B--2---:R-:W-:-:S08]  /*05e0*/  DFMA R8, R10, R8, R16 ;  /* 0x000000080a08722b */ /* 0x004fd00000000010 */
[----:B---3--:R-:W-:Y:S01]  /*05f0*/  DFMA R8, R14, R12, R8 ;  /* 0x0000000c0e08722b */ /* 0x008fe20000000008 */
[----:B------:R-:W-:-:S07]  /*0600*/  IADD3 R10, P2, PT, R6, 0x80, RZ ;  /* 0x00000080060a7810 */ /* 0x000fce0007f5e0ff */
[----:B----4-:R-:W-:Y:S01]  /*0610*/  DFMA R8, R20, R18, R8 ;  /* 0x000000121408722b */ /* 0x010fe20000000008 */
[----:B------:R-:W-:-:S07]  /*0620*/  IADD3.X R11, PT, PT, RZ, R7, RZ, P2, !PT ;  /* 0x00000007ff0b7210 */ /* 0x000fce00017fe4ff */
[----:B-----5:R-:W-:Y:S01]  /*0630*/  DFMA R16, R22, R24, R8 ;  /* 0x000000181610722b */ /* 0x020fe20000000008 */
[----:B------:R-:W-:Y:S10]  /*0640*/  @P1 BRA `(.L_x_3) ;  /* 0xfffffff800dc1947 */ /* 0x000ff4000383ffff */
.L_x_2:
[----:B------:R-:W-:Y:S05]  /*0650*/  @!P0 BRA `(.L_x_1) ;  /* 0x00000004005c8947 */ /* 0x000fea0003800000 */
[----:B------:R-:W-:Y:S02]  /*0660*/  ISETP.GE.U32.AND P0, PT, R4, 0x8, PT ;  /* 0x000000080400780c */ /* 0x000fe40003f06070 */
[----:B------:R-:W-:-:S04]  /*0670*/  LOP3.LUT R26, R0, 0x7, RZ, 0xc0, !PT ;  /* 0x00000007001a7812 */ /* 0x000fc800078ec0ff */
[----:B------:R-:W-:-:S07]  /*0680*/  ISETP.NE.AND P1, PT, R26, RZ, PT ;  /* 0x000000ff1a00720c */ /* 0x000fce0003f25270 */
[----:B------:R-:W-:Y:S06]  /*0690*/  @!P0 BRA `(.L_x_4) ;  /* 0x0000000000948947 */ /* 0x000fec0003800000 */
[----:B------:R-:W1:Y:S01]  /*06a0*/  LDC.64 R14, c[0x0][0x380] ;  /* 0x0000e000ff0e7b82 */ /* 0x000e620000000a00 */
[----:B------:R-:W-:-:S07]  /*06b0*/  IMAD R5, R2, R0, R3 ;  /* 0x0000000002057224 */ /* 0x000fce00078e0203 */
[----:B------:R-:W2:Y:S01]  /*06c0*/  LDC.64 R28, c[0x0][0x388] ;  /* 0x0000e200ff1c7b82 */ /* 0x000ea20000000a00 */
[----:B-1----:R-:W-:-:S05]  /*06d0*/  IMAD.WIDE R14, R5, 0x8, R14 ;  /* 0x00000008050e7825 */ /* 0x002fca00078e020e */
[----:B0-----:R0:W3:Y:S01]  /*06e0*/  LDG.E.64 R12, desc[UR6][R14.64] ;  /* 0x000000060e0c7981 */ /* 0x0010e2000c1e1b00 */
[----:B--2---:R-:W-:-:S05]  /*06f0*/  IMAD.WIDE.U32 R28, R2, 0x8, R28 ;  /* 0x00000008021c7825 */ /* 0x004fca00078e001c */
[----:B------:R-:W3:Y:S01]  /*0700*/  LDG.E.64 R10, desc[UR6][R28.64] ;  /* 0x000000061c0a7981 */ /* 0x000ee2000c1e1b00 */
[----:B0-----:R-:W-:-:S03]  /*0710*/  IMAD.WIDE.U32 R14, R0, 0x8, R14 ;  /* 0x00000008000e7825 */ /* 0x001fc600078e000e */
[----:B------:R-:W2:Y:S04]  /*0720*/  LDG.E.64 R6, desc[UR6][R28.64+0x8] ;  /* 0x000008061c067981 */ /* 0x000ea8000c1e1b00 */
[----:B------:R-:W2:Y:S01]  /*0730*/  LDG.E.64 R8, desc[UR6][R14.64] ;  /* 0x000000060e087981 */ /* 0x000ea2000c1e1b00 */
[----:B------:R-:W-:-:S03]  /*0740*/  IMAD.WIDE.U32 R24, R0, 0x8, R14 ;  /* 0x0000000800187825 */ /* 0x000fc600078e000e */
[----:B------:R-:W4:Y:S04]  /*0750*/  LDG.E.64 R22, desc[UR6][R28.64+0x10] ;  /* 0x000010061c167981 */ /* 0x000f28000c1e1b00 */
[----:B------:R0:W4:Y:S04]  /*0760*/  LDG.E.64 R4, desc[UR6][R24.64] ;  /* 0x0000000618047981 */ /* 0x000128000c1e1b00 */
[----:B------:R-:W5:Y:S01]  /*0770*/  LDG.E.64 R20, desc[UR6][R28.64+0x18] ;  /* 0x000018061c147981 */ /* 0x000f62000c1e1b00 */
[----:B0-----:R-:W-:-:S05]  /*0780*/  IMAD.WIDE.U32 R24, R0, 0x8, R24 ;  /* 0x0000000800187825 */ /* 0x001fca00078e0018 */
[----:B------:R0:W5:Y:S01]  /*0790*/  LDG.E.64 R18, desc[UR6][R24.64] ;  /* 0x0000000618127981 */ /* 0x000162000c1e1b00 */
[----:B---3--:R-:W-:Y:S01]  /*07a0*/  DFMA R12, R12, R10, R16 ;  /* 0x0000000a0c0c722b */ /* 0x008fe20000000010 */
[C---:B------:R-:W-:Y:S02]  /*07b0*/  IMAD.WIDE.U32 R10, R0.reuse, 0x8, R24 ;  /* 0x00000008000a7825 */ /* 0x040fe400078e0018 */
[----:B------:R-:W3:Y:S04]  /*07c0*/  LDG.E.64 R16, desc[UR6][R28.64+0x20] ;  /* 0x000020061c107981 */ /* 0x000ee8000c1e1b00 */
[----:B------:R-:W3:Y:S01]  /*07d0*/  LDG.E.64 R14, desc[UR6][R10.64] ;  /* 0x000000060a0e7981 */ /* 0x000ee2000c1e1b00 */
[----:B--2---:R-:W-:Y:S01]  /*07e0*/  DFMA R8, R8, R6, R12 ;  /* 0x000000060808722b */ /* 0x004fe2000000000c */
[----:B------:R-:W-:-:S02]  /*07f0*/  IMAD.WIDE.U32 R6, R0, 0x8, R10 ;  /* 0x0000000800067825 */ /* 0x000fc400078e000a */
[----:B------:R-:W2:Y:S04]  /*0800*/  LDG.E.64 R12, desc[UR6][R28.64+0x28] ;  /* 0x000028061c0c7981 */ /* 0x000ea8000c1e1b00 */
[----:B------:R-:W2:Y:S01]  /*0810*/  LDG.E.64 R10, desc[UR6][R6.64] ;  /* 0x00000006060a7981 */ /* 0x000ea2000c1e1b00 */
[----:B----4-:R-:W-:Y:S01]  /*0820*/  DFMA R22, R4, R22, R8 ;  /* 0x000000160416722b */ /* 0x010fe20000000008 */
[C---:B------:R-:W-:Y:S02]  /*0830*/  IMAD.WIDE.U32 R4, R0.reuse, 0x8, R6 ;  /* 0x0000000800047825 */ /* 0x040fe400078e0006 */
[----:B------:R-:W4:Y:S04]  /*0840*/  LDG.E.64 R8, desc[UR6][R28.64+0x30] ;  /* 0x000030061c087981 */ /* 0x000f28000c1e1b00 */
[----:B------:R-:W4:Y:S01]  /*0850*/  LDG.E.64 R6, desc[UR6][R4.64] ;  /* 0x0000000604067981 */ /* 0x000f22000c1e1b00 */
[----:B0-----:R-:W-:-:S06]  /*0860*/  IMAD.WIDE.U32 R24, R0, 0x8, R4 ;  /* 0x0000000800187825 */ /* 0x001fcc00078e0004 */
[----:B------:R-:W4:Y:S04]  /*0870*/  LDG.E.64 R24, desc[UR6][R24.64] ;  /* 0x0000000618187981 */ /* 0x000f28000c1e1b00 */
[----:B------:R-:W4:Y:S01]  /*0880*/  LDG.E.64 R4, desc[UR6][R28.64+0x38] ;  /* 0x000038061c047981 */ /* 0x000f22000c1e1b00 */
[----:B-----5:R-:W-:Y:S01]  /*0890*/  DFMA R18, R18, R20, R22 ;  /* 0x000000141212722b */ /* 0x020fe20000000016 */
[----:B------:R-:W-:-:S07]  /*08a0*/  IADD3 R2, PT, PT, R2, 0x8, RZ ;  /* 0x0000000802027810 */ /* 0x000fce0007ffe0ff */
[----:B---3--:R-:W-:-:S08]  /*08b0*/  DFMA R14, R14, R16, R18 ;  /* 0x000000100e0e722b */ /* 0x008fd00000000012 */
[----:B--2---:R-:W-:-:S08]  /*08c0*/  DFMA R10, R10, R12, R14 ;  /* 0x0000000c0a0a722b */ /* 0x004fd0000000000e */
[----:B----4-:R-:W-:-:S08]  /*08d0*/  DFMA R8, R6, R8, R10 ;  /* 0x000000080608722b */ /* 0x010fd0000000000a */
[----:B------:R-:W-:-:S11]  /*08e0*/  DFMA R16, R24, R4, R8 ;  /* 0x000000041810722b */ /* 0x000fd60000000008 */
.L_x_4:
        /* <DEDUP_REMOVED lines=9> */
[----:B0-----:R-:W3:Y:S01]  /*0980*/  LDG.E.64 R6, desc[UR6][R26.64] ;  /* 0x000000061a067981 */ /* 0x001ee2000c1e1b00 */
[----:B--2---:R-:W-:-:S05]  /*0990*/  IMAD.WIDE.U32 R24, R2, 0x8, R24 ;  /* 0x0000000802187825 */ /* 0x004fca00078e0018 */
[----:B------:R-:W3:Y:S01]  /*09a0*/  LDG.E.64 R8, desc[UR6][R24.64] ;  /* 0x0000000618087981 */ /* 0x000ee2000c1e1b00 */
[----:B------:R-:W-:-:S03]  /*09b0*/  IMAD.WIDE.U32 R28, R0, 0x8, R26 ;  /* 0x00000008001c7825 */ /* 0x000fc600078e001a */
[----:B------:R-:W2:Y:S04]  /*09c0*/  LDG.E.64 R18, desc[UR6][R24.64+0x8] ;  /* 0x0000080618127981 */ /* 0x000ea8000c1e1b00 */
[----:B------:R0:W2:Y:S04]  /*09d0*/  LDG.E.64 R14, desc[UR6][R28.64] ;  /* 0x000000061c0e7981 */ /* 0x0000a8000c1e1b00 */
[----:B------:R-:W4:Y:S04]  /*09e0*/  LDG.E.64 R12, desc[UR6][R24.64+0x10] ;  /* 0x00001006180c7981 */ /* 0x000f28000c1e1b00 */
[----:B------:R-:W5:Y:S01]  /*09f0*/  LDG.E.64 R22, desc[UR6][R24.64+0x18] ;  /* 0x0000180618167981 */ /* 0x000f62000c1e1b00 */
[----:B0-----:R-:W-:-:S05]  /*0a00*/  IMAD.WIDE.U32 R28, R0, 0x8, R28 ;  /* 0x00000008001c7825 */ /* 0x001fca00078e001c */
[----:B------:R-:W4:Y:S01]  /*0a10*/  LDG.E.64 R10, desc[UR6][R28.64] ;  /* 0x000000061c0a7981 */ /* 0x000f22000c1e1b00 */
[----:B------:R-:W-:-:S06]  /*0a20*/  IMAD.WIDE.U32 R20, R0, 0x8, R28 ;  /* 0x0000000800147825 */ /* 0x000fcc00078e001c */
[----:B------:R-:W5:Y:S01]  /*0a30*/  LDG.E.64 R20, desc[UR6][R20.64] ;  /* 0x0000000614147981 */ /* 0x000f62000c1e1b00 */
[----:B------:R-:W-:Y:S01]  /*0a40*/  IADD3 R2, PT, PT, R2, 0x4, RZ ;  /* 0x0000000402027810 */ /* 0x000fe20007ffe0ff */
[----:B---3--:R-:W-:-:S08]  /*0a50*/  DFMA R6, R6, R8, R16 ;  /* 0x000000080606722b */ /* 0x008fd00000000010 */
[----:B--2---:R-:W-:-:S08]  /*0a60*/  DFMA R6, R14, R18, R6 ;  /* 0x000000120e06722b */ /* 0x004fd00000000006 */
[----:B----4-:R-:W-:-:S08]  /*0a70*/  DFMA R6, R10, R12, R6 ;  /* 0x0000000c0a06722b */ /* 0x010fd00000000006 */
[----:B-----5:R-:W-:-:S11]  /*0a80*/  DFMA R16, R20, R22, R6 ;  /* 0x000000161410722b */ /* 0x020fd60000000006 */
.L_x_5:
[----:B------:R-:W-:Y:S05]  /*0a90*/  @!P1 BRA `(.L_x_1) ;  /* 0x00000000004c9947 */ /* 0x000fea0003800000 */
[----:B------:R-:W1:Y:S01]  /*0aa0*/  LDC.64 R8, c[0x0][0x388] ;  /* 0x0000e200ff087b82 */ /* 0x000e620000000a00 */
[----:B------:R-:W-:Y:S01]  /*0ab0*/  IADD3 R10, PT, PT, -R4, RZ, RZ ;  /* 0x000000ff040a7210 */ /* 0x000fe20007ffe1ff */
[----:B------:R-:W-:-:S06]  /*0ac0*/  IMAD R11, R2, R0, R3 ;  /* 0x00000000020b7224 */ /* 0x000fcc00078e0203 */
[----:B------:R-:W2:Y:S01]  /*0ad0*/  LDC.64 R6, c[0x0][0x380] ;  /* 0x0000e000ff067b82 */ /* 0x000ea20000000a00 */
[----:B-1----:R-:W-:-:S03]  /*0ae0*/  IMAD.WIDE.U32 R8, R2, 0x8, R8 ;  /* 0x0000000802087825 */ /* 0x002fc600078e0008 */
[----:B------:R-:W-:Y:S02]  /*0af0*/  MOV R12, R8 ;  /* 0x00000008000c7202 */ /* 0x000fe40000000f00 */
[----:B------:R-:W-:-:S07]  /*0b00*/  MOV R13, R9 ;  /* 0x00000009000d7202 */ /* 0x000fce0000000f00 */
.L_x_6:
[----:B--2---:R-:W-:Y:S01]  /*0b10*/  IMAD.WIDE R4, R11, 0x8, R6 ;  /* 0x000000080b047825 */ /* 0x004fe200078e0206 */
[----:B------:R-:W-:Y:S02]  /*0b20*/  MOV R8, R12 ;  /* 0x0000000c00087202 */ /* 0x000fe40000000f00 */
[----:B------:R-:W-:-:S03]  /*0b30*/  MOV R9, R13 ;  /* 0x0000000d00097202 */ /* 0x000fc60000000f00 */
[----:B0-----:R-:W2:Y:S04]  /*0b40*/  LDG.E.64 R4, desc[UR6][R4.64] ;  /* 0x0000000604047981 */ /* 0x001ea8000c1e1b00 */
[----:B------:R-:W2:Y:S01]  /*0b50*/  LDG.E.64 R8, desc[UR6][R8.64] ;  /* 0x0000000608087981 */ /* 0x000ea2000c1e1b00 */
[----:B------:R-:W-:Y:S02]  /*0b60*/  IADD3 R10, PT, PT, R10, 0x1, RZ ;  /* 0x000000010a0a7810 */ /* 0x000fe40007ffe0ff */
[----:B------:R-:W-:Y:S02]  /*0b70*/  IADD3 R12, P1, PT, R12, 0x8, RZ ;  /* 0x000000080c0c7810 */ /* 0x000fe40007f3e0ff */
[----:B------:R-:W-:Y:S02]  /*0b80*/  ISETP.NE.AND P0, PT, R10, RZ, PT ;  /* 0x000000ff0a00720c */ /* 0x000fe40003f05270 */
[----:B------:R-:W-:-:S02]  /*0b90*/  IADD3 R11, PT, PT, R11, R0, RZ ;  /* 0x000000000b0b7210 */ /* 0x000fc40007ffe0ff */
[----:B------:R-:W-:Y:S01]  /*0ba0*/  IADD3.X R13, PT, PT, RZ, R13, RZ, P1, !PT ;  /* 0x0000000dff0d7210 */ /* 0x000fe20000ffe4ff */
[----:B--2---:R-:W-:-:S08]  /*0bb0*/  DFMA R16, R4, R8, R16 ;  /* 0x000000080410722b */ /* 0x004fd00000000010 */
[----:B------:R-:W-:Y:S05]  /*0bc0*/  @P0 BRA `(.L_x_6) ;  /* 0xfffffffc00d00947 */ /* 0x000fea000383ffff */
.L_x_1:
[----:B------:R-:W1:Y:S02]  /*0bd0*/  LDC.64 R4, c[0x0][0x390] ;  /* 0x0000e400ff047b82 */ /* 0x000e640000000a00 */
[----:B-1----:R-:W-:-:S05]  /*0be0*/  IMAD.WIDE R2, R3, 0x8, R4 ;  /* 0x0000000803027825 */ /* 0x002fca00078e0204 */
[----:B0-----:R-:W-:Y:S01]  /*0bf0*/  STG.E.64 desc[UR6][R2.64], R16 ;  /* 0x0000001002007986 */ /* 0x001fe2000c101b06 */
[----:B------:R-:W-:Y:S05]  /*0c00*/  EXIT ;  /* 0x000000000000794d */ /* 0x000fea0003800000 */
.L_x_7:
        /* <DEDUP_REMOVED lines=15> */
.L_x_9:


//--------------------- .nv.shared.reserved.0     --------------------------
	.section	.nv.shared.reserved.0,"aw",@nobits
	.weak		__nv_reservedSMEM_offset_0_alias
	.size		__nv_reservedSMEM_offset_0_alias, 0, 64
	.other		__nv_reservedSMEM_offset_0_alias,@"STO_CUDA_RESERVED_SHARED STV_DEFAULT"
__nv_reservedSMEM_offset_0_alias:
	.zero		0
	.zero		64


//--------------------- .nv.constant0._Z20compareVectorsKernelPdS_Pbi --------------------------
	.section	.nv.constant0._Z20compareVectorsKernelPdS_Pbi,"a",@progbits
	.sectionflags	@""
	.align	4
.nv.constant0._Z20compareVectorsKernelPdS_Pbi:
	.zero		924


//--------------------- .nv.constant0._Z28multiplyVectorByMatrixKernelPdS_S_i --------------------------
	.section	.nv.constant0._Z28multiplyVectorByMatrixKernelPdS_S_i,"a",@progbits
	.sectionflags	@""
	.align	4
.nv.constant0._Z28multiplyVectorByMatrixKernelPdS_S_i:
	.zero		924


//--------------------- SYMBOLS --------------------------

	.type		.nv.reservedSmem.offset0,@object
	.size		.nv.reservedSmem.offset0,0x4
